	.headerflags	@"EF_CUDA_TEXMODE_UNIFIED EF_CUDA_64BIT_ADDRESS EF_CUDA_ACCELERATORS EF_CUDA_SM90 EF_CUDA_VIRTUAL_SM(EF_CUDA_SM90)"
	.elftype	@"ET_EXEC"


//--------------------- .nv.info                  --------------------------
	.section	.nv.info,"",@"SHT_CUDA_INFO"
	.align	4


	//----- nvinfo : EIATTR_REGCOUNT
	.align		4
        /*0000*/ 	.byte	0x04, 0x2f
        /*0002*/ 	.short	(.L_1 - .L_0)
	.align		4
.L_0:
        /*0004*/ 	.word	index@(triton_poi_fused_convolution_relu_1)
        /*0008*/ 	.word	0x0000000c


	//----- nvinfo : EIATTR_MIN_STACK_SIZE
	.align		4
.L_1:
        /*000c*/ 	.byte	0x04, 0x12
        /*000e*/ 	.short	(.L_3 - .L_2)
	.align		4
.L_2:
        /*0010*/ 	.word	index@(triton_poi_fused_convolution_relu_1)
        /*0014*/ 	.word	0x00000000


	//----- nvinfo : EIATTR_FRAME_SIZE
	.align		4
.L_3:
        /*0018*/ 	.byte	0x04, 0x11
        /*001a*/ 	.short	(.L_5 - .L_4)
	.align		4
.L_4:
        /*001c*/ 	.word	index@(triton_poi_fused_convolution_relu_1)
        /*0020*/ 	.word	0x00000000


	//----- nvinfo : EIATTR_MIN_STACK_SIZE
	.align		4
.L_5:
        /*0024*/ 	.byte	0x04, 0x12
        /*0026*/ 	.short	(.L_7 - .L_6)
	.align		4
.L_6:
        /*0028*/ 	.word	index@(triton_poi_fused_convolution_relu_1)
        /*002c*/ 	.word	0x00000000
.L_7:


//--------------------- .nv.info.triton_poi_fused_convolution_relu_1 --------------------------
	.section	.nv.info.triton_poi_fused_convolution_relu_1,"",@"SHT_CUDA_INFO"
	.sectionflags	@""
	.align	4


	//----- nvinfo : EIATTR_CUDA_API_VERSION
	.align		4
        /*0000*/ 	.byte	0x04, 0x37
        /*0002*/ 	.short	(.L_9 - .L_8)
.L_8:
        /*0004*/ 	.word	0x0000007c


	//----- nvinfo : EIATTR_KPARAM_INFO
	.align		4
.L_9:
        /*0008*/ 	.byte	0x04, 0x17
        /*000a*/ 	.short	(.L_11 - .L_10)
.L_10:
        /*000c*/ 	.word	0x00000000
        /*0010*/ 	.short	0x0002
        /*0012*/ 	.short	0x0010
        /*0014*/ 	.byte	0x00, 0xf0, 0x11, 0x00


	//----- nvinfo : EIATTR_KPARAM_INFO
	.align		4
.L_11:
        /*0018*/ 	.byte	0x04, 0x17
        /*001a*/ 	.short	(.L_13 - .L_12)
.L_12:
        /*001c*/ 	.word	0x00000000
        /*0020*/ 	.short	0x0001
        /*0022*/ 	.short	0x0008
        /*0024*/ 	.byte	0x00, 0xf4, 0x21, 0x00


	//----- nvinfo : EIATTR_KPARAM_INFO
	.align		4
.L_13:
        /*0028*/ 	.byte	0x04, 0x17
        /*002a*/ 	.short	(.L_15 - .L_14)
.L_14:
        /*002c*/ 	.word	0x00000000
        /*0030*/ 	.short	0x0000
        /*0032*/ 	.short	0x0000
        /*0034*/ 	.byte	0x00, 0xf4, 0x21, 0x00


	//----- nvinfo : EIATTR_SPARSE_MMA_MASK
	.align		4
.L_15:
        /*0038*/ 	.byte	0x03, 0x50
        /*003a*/ 	.short	0x0000


	//----- nvinfo : EIATTR_MAXREG_COUNT
	.align		4
        /*003c*/ 	.byte	0x03, 0x1b
        /*003e*/ 	.short	0x00ff


	//----- nvinfo : EIATTR_EXIT_INSTR_OFFSETS
	.align		4
        /*0040*/ 	.byte	0x04, 0x1c
        /*0042*/ 	.short	(.L_17 - .L_16)


	//   ....[0]....
.L_16:
        /*0044*/ 	.word	0x00000190


	//   ....[1]....
        /*0048*/ 	.word	0x000001b0


	//----- nvinfo : EIATTR_REQNTID
	.align		4
.L_17:
        /*004c*/ 	.byte	0x04, 0x10
        /*004e*/ 	.short	(.L_19 - .L_18)
.L_18:
        /*0050*/ 	.word	0x00000020
        /*0054*/ 	.word	0x00000001
        /*0058*/ 	.word	0x00000001


	//----- nvinfo : EIATTR_CBANK_PARAM_SIZE
	.align		4
.L_19:
        /*005c*/ 	.byte	0x03, 0x19
        /*005e*/ 	.short	0x0014


	//----- nvinfo : EIATTR_PARAM_CBANK
	.align		4
        /*0060*/ 	.byte	0x04, 0x0a
        /*0062*/ 	.short	(.L_21 - .L_20)
	.align		4
.L_20:
        /*0064*/ 	.word	index@(.nv.constant0.triton_poi_fused_convolution_relu_1)
        /*0068*/ 	.short	0x0210
        /*006a*/ 	.short	0x0014


	//----- nvinfo : EIATTR_SW_WAR
	.align		4
.L_21:
        /*006c*/ 	.byte	0x04, 0x36
        /*006e*/ 	.short	(.L_23 - .L_22)
.L_22:
        /*0070*/ 	.word	0x00000008
.L_23:


//--------------------- .nv.callgraph             --------------------------
	.section	.nv.callgraph,"",@"SHT_CUDA_CALLGRAPH"
	.align	4
	.sectionentsize	8
	.align		4
        /*0000*/ 	.word	0x00000000
	.align		4
        /*0004*/ 	.word	0xffffffff
	.align		4
        /*0008*/ 	.word	0x00000000
	.align		4
        /*000c*/ 	.word	0xfffffffe
	.align		4
        /*0010*/ 	.word	0x00000000
	.align		4
        /*0014*/ 	.word	0xfffffffd
	.align		4
        /*0018*/ 	.word	0x00000000
	.align		4
        /*001c*/ 	.word	0xfffffffc


//--------------------- .text.triton_poi_fused_convolution_relu_1 --------------------------
	.section	.text.triton_poi_fused_convolution_relu_1,"ax",@progbits
	.align	128
        .global         triton_poi_fused_convolution_relu_1
        .type           triton_poi_fused_convolution_relu_1,@function
        .size           triton_poi_fused_convolution_relu_1,(.L_x_1 - triton_poi_fused_convolution_relu_1)
        .other          triton_poi_fused_convolution_relu_1,@"STO_CUDA_ENTRY STV_DEFAULT"
triton_poi_fused_convolution_relu_1:
.text.triton_poi_fused_convolution_relu_1:
[----:B------:R-:W0:Y:S02]  /*0000*/  LDC R1, c[0x0][0x28] ;  /* 0x00000a00ff017b82 */ /* 0x000e240000000800 */
[----:B------:R-:W1:Y:S01]  /*0010*/  S2R R8, SR_TID.X ;  /* 0x0000000000087919 */ /* 0x000e620000002100 */
[----:B------:R-:W2:Y:S01]  /*0020*/  LDC.64 R4, c[0x0][0x218] ;  /* 0x00008600ff047b82 */ /* 0x000ea20000000a00 */
[----:B------:R-:W-:Y:S01]  /*0030*/  ULDC.64 UR4, c[0x0][0x208] ;  /* 0x0000820000047ab9 */ /* 0x000fe20000000a00 */
[----:B------:R-:W3:Y:S06]  /*0040*/  S2R R7, SR_CTAID.X ;  /* 0x0000000000077919 */ /* 0x000eec0000002500 */
[----:B------:R-:W4:Y:S01]  /*0050*/  LDC.64 R2, c[0x0][0x210] ;  /* 0x00008400ff027b82 */ /* 0x000f220000000a00 */
[----:B-1----:R-:W-:-:S02]  /*0060*/  LOP3.LUT R0, R8, 0xf, RZ, 0xc0, !PT ;  /* 0x0000000f08007812 */ /* 0x002fc400078ec0ff */
[----:B---3--:R-:W-:-:S03]  /*0070*/  SHF.R.S32.HI R6, RZ, 0x1b, R7 ;  /* 0x0000001bff067819 */ /* 0x008fc60000011407 */
[----:B------:R-:W-:Y:S01]  /*0080*/  IMAD R7, R7, 0x10, R0 ;  /* 0x0000001007077824 */ /* 0x000fe200078e0200 */
[----:B------:R-:W-:-:S03]  /*0090*/  SGXT R0, R6, 0x1 ;  /* 0x000000010600781a */ /* 0x000fc60000000200 */
[C---:B----4-:R-:W-:Y:S01]  /*00a0*/  IMAD.WIDE R2, R7.reuse, 0x4, R2 ;  /* 0x0000000407027825 */ /* 0x050fe200078e0202 */
[----:B------:R-:W-:Y:S02]  /*00b0*/  ISETP.GE.AND P0, PT, R7, 0x10, PT ;  /* 0x000000100700780c */ /* 0x000fe40003f06270 */
[----:B------:R-:W-:-:S04]  /*00c0*/  LEA.HI R0, R0, R7, RZ, 0x2 ;  /* 0x0000000700007211 */ /* 0x000fc800078f10ff */
[----:B------:R-:W-:-:S05]  /*00d0*/  LOP3.LUT R0, R0, 0xfffffffc, RZ, 0xc0, !PT ;  /* 0xfffffffc00007812 */ /* 0x000fca00078ec0ff */
[----:B------:R-:W-:Y:S02]  /*00e0*/  IMAD.IADD R9, R7, 0x1, -R0 ;  /* 0x0000000107097824 */ /* 0x000fe400078e0a00 */
[----:B------:R-:W-:Y:S02]  /*00f0*/  IMAD.MOV.U32 R0, RZ, RZ, RZ ;  /* 0x000000ffff007224 */ /* 0x000fe400078e00ff */
[----:B--2---:R-:W-:-:S04]  /*0100*/  IMAD.WIDE R4, R9, 0x4, R4 ;  /* 0x0000000409047825 */ /* 0x004fc800078e0204 */
[----:B------:R-:W-:Y:S01]  /*0110*/  IMAD.MOV.U32 R9, RZ, RZ, RZ ;  /* 0x000000ffff097224 */ /* 0x000fe200078e00ff */
[----:B------:R-:W2:Y:S05]  /*0120*/  @!P0 LDG.E R0, desc[UR4][R2.64] ;  /* 0x0000000402008981 */ /* 0x000eaa000c1e1900 */
[----:B------:R-:W2:Y:S01]  /*0130*/  @!P0 LDG.E.EL R9, desc[UR4][R4.64] ;  /* 0x0000000404098981 */ /* 0x000ea2000c2e1900 */
[----:B------:R-:W-:-:S04]  /*0140*/  LOP3.LUT P0, RZ, R8, 0x10, RZ, 0xc0, !PT ;  /* 0x0000001008ff7812 */ /* 0x000fc8000780c0ff */
[----:B------:R-:W-:Y:S01]  /*0150*/  ISETP.LT.AND P0, PT, R7, 0x10, !P0 ;  /* 0x000000100700780c */ /* 0x000fe20004701270 */
[----:B--2---:R-:W-:Y:S01]  /*0160*/  FADD R6, R9, R0 ;  /* 0x0000000009067221 */ /* 0x004fe20000000000 */
[----:B------:R-:W-:-:S04]  /*0170*/  FSETP.GEU.AND P1, PT, R0, -R9, PT ;  /* 0x800000090000720b */ /* 0x000fc80003f2e000 */
[----:B------:R-:W-:-:S07]  /*0180*/  FSEL R7, R6, RZ, P1 ;  /* 0x000000ff06077208 */ /* 0x000fce0000800000 */
[----:B------:R-:W-:Y:S05]  /*0190*/  @!P0 EXIT ;  /* 0x000000000000894d */ /* 0x000fea0003800000 */
[----:B------:R-:W-:Y:S01]  /*01a0*/  STG.E desc[UR4][R2.64], R7 ;  /* 0x0000000702007986 */ /* 0x000fe2000c101904 */
[----:B------:R-:W-:Y:S05]  /*01b0*/  EXIT ;  /* 0x000000000000794d */ /* 0x000fea0003800000 */
.L_x_0:
[----:B------:R-:W-:-:S00]  /*01c0*/  BRA `(.L_x_0) ;  /* 0xfffffffc00fc7947 */ /* 0x000fc0000383ffff */
[----:B------:R-:W-:-:S00]  /*01d0*/  NOP ;  /* 0x0000000000007918 */ /* 0x000fc00000000000 */
        /* <DEDUP_REMOVED lines=10> */
.L_x_1:


//--------------------- .nv.constant0.triton_poi_fused_convolution_relu_1 --------------------------
	.section	.nv.constant0.triton_poi_fused_convolution_relu_1,"a",@progbits
	.sectionflags	@""
	.align	4
.nv.constant0.triton_poi_fused_convolution_relu_1:
	.zero		548
